//
// Generated by NVIDIA NVVM Compiler
//
// Compiler Build ID: CL-36424714
// Cuda compilation tools, release 13.0, V13.0.88
// Based on NVVM 20.0.0
//

.version 9.0
.target sm_100
.address_size 64

	// .globl	_Z9printDataPi
.extern .func  (.param .b32 func_retval0) vprintf
(
	.param .b64 vprintf_param_0,
	.param .b64 vprintf_param_1
)
;
.global .align 1 .b8 $str[4] = {37, 100, 32};

.visible .entry _Z9printDataPi(
	.param .u64 .ptr .align 1 _Z9printDataPi_param_0
)
{
	.local .align 8 .b8 	__local_depot0[8];
	.reg .b64 	%SP;
	.reg .b64 	%SPL;
	.reg .b32 	%r<5>;
	.reg .b64 	%rd<9>;

	mov.u64 	%SPL, __local_depot0;
	cvta.local.u64 	%SP, %SPL;
	ld.param.u64 	%rd1, [_Z9printDataPi_param_0];
	cvta.to.global.u64 	%rd2, %rd1;
	add.u64 	%rd3, %SP, 0;
	add.u64 	%rd4, %SPL, 0;
	mov.u32 	%r1, %tid.x;
	mul.wide.u32 	%rd5, %r1, 4;
	add.s64 	%rd6, %rd2, %rd5;
	ld.global.u32 	%r2, [%rd6];
	st.local.u32 	[%rd4], %r2;
	mov.u64 	%rd7, $str;
	cvta.global.u64 	%rd8, %rd7;
	{ // callseq 0, 0
	.param .b64 param0;
	st.param.b64 	[param0], %rd8;
	.param .b64 param1;
	st.param.b64 	[param1], %rd3;
	.param .b32 retval0;
	call.uni (retval0), 
	vprintf, 
	(
	param0, 
	param1
	);
	ld.param.b32 	%r3, [retval0];
	} // callseq 0
	ret;

}
	// .globl	_Z7setDataPi
.visible .entry _Z7setDataPi(
	.param .u64 .ptr .align 1 _Z7setDataPi_param_0
)
{
	.reg .b32 	%r<3>;
	.reg .b64 	%rd<5>;

	ld.param.u64 	%rd1, [_Z7setDataPi_param_0];
	cvta.to.global.u64 	%rd2, %rd1;
	mov.u32 	%r1, %tid.x;
	mul.wide.u32 	%rd3, %r1, 4;
	add.s64 	%rd4, %rd2, %rd3;
	mov.b32 	%r2, 2;
	st.global.u32 	[%rd4], %r2;
	ret;

}


// ===== COMPILED SASS (sm_100) =====

	.target	sm_100

	.elftype	@"ET_EXEC"


//--------------------- .note.nv.tkinfo           --------------------------
	.section	.note.nv.tkinfo,"",@"SHT_NOTE"
	.sectionflags	@"SHF_NOTE_NV_TKINFO"
	.tkinfo
        /*0018*/ 	.word	0x00000002
        /*0030*/ 	.string	""
        /*0030*/ 	.string	"ptxas"
        /*0030*/ 	.string	"Cuda compilation tools, release 13.0, V13.0.88"
        /*0030*/ 	.string	"Build cuda_13.0.r13.0/compiler.36424714_0"
        /*0030*/ 	.string	"-arch sm_100 -m 64 "



//--------------------- .note.nv.cuinfo           --------------------------
	.section	.note.nv.cuinfo,"",@"SHT_NOTE"
	.sectionflags	@"SHF_NOTE_NV_CUINFO"
        /*0018*/ 	.short	0x0002
        /*001a*/ 	.short	0x0064
        /*001c*/ 	.short	0x0082
	.zero		2


//--------------------- .nv.info                  --------------------------
	.section	.nv.info,"",@"SHT_CUDA_INFO"
	.align	4


	//----- nvinfo : EIATTR_REGCOUNT
	.align		4
        /*0000*/ 	.byte	0x04, 0x2f
        /*0002*/ 	.short	(.L_2 - .L_1)
	.align		4
.L_1:
        /*0004*/ 	.word	index@(_Z9printDataPi)
        /*0008*/ 	.word	0x00000018


	//----- nvinfo : EIATTR_FRAME_SIZE
	.align		4
.L_2:
        /*000c*/ 	.byte	0x04, 0x11
        /*000e*/ 	.short	(.L_4 - .L_3)
	.align		4
.L_3:
        /*0010*/ 	.word	index@(_Z9printDataPi)
        /*0014*/ 	.word	0x00000008


	//----- nvinfo : EIATTR_REGCOUNT
	.align		4
.L_4:
        /*0018*/ 	.byte	0x04, 0x2f
        /*001a*/ 	.short	(.L_6 - .L_5)
	.align		4
.L_5:
        /*001c*/ 	.word	index@(_Z7setDataPi)
        /*0020*/ 	.word	0x0000000a


	//----- nvinfo : EIATTR_FRAME_SIZE
	.align		4
.L_6:
        /*0024*/ 	.byte	0x04, 0x11
        /*0026*/ 	.short	(.L_8 - .L_7)
	.align		4
.L_7:
        /*0028*/ 	.word	index@(_Z7setDataPi)
        /*002c*/ 	.word	0x00000000


	//----- nvinfo : EIATTR_MIN_STACK_SIZE
	.align		4
.L_8:
        /*0030*/ 	.byte	0x04, 0x12
        /*0032*/ 	.short	(.L_10 - .L_9)
	.align		4
.L_9:
        /*0034*/ 	.word	index@(_Z7setDataPi)
        /*0038*/ 	.word	0x00000000


	//----- nvinfo : EIATTR_MIN_STACK_SIZE
	.align		4
.L_10:
        /*003c*/ 	.byte	0x04, 0x12
        /*003e*/ 	.short	(.L_12 - .L_11)
	.align		4
.L_11:
        /*0040*/ 	.word	index@(_Z9printDataPi)
        /*0044*/ 	.word	0x00000008
.L_12:


//--------------------- .nv.compat                --------------------------
	.section	.nv.compat,"",@"SHT_CUDA_COMPAT_INFO"
	.align	4
        /*0000*/ 	.byte	0x02, 0x09, 0x00, 0x00, 0x02, 0x02, 0x01, 0x00, 0x02, 0x05, 0x05, 0x00, 0x03, 0x07, 0x01, 0x01
        /*0010*/ 	.byte	0x02, 0x03, 0x00, 0x00, 0x02, 0x06, 0x01, 0x00, 0x04, 0x0b, 0x08, 0x00, 0x09, 0x00, 0x00, 0x00
        /*0020*/ 	.byte	0x00, 0x00, 0x00, 0x00


//--------------------- .nv.info._Z7setDataPi     --------------------------
	.section	.nv.info._Z7setDataPi,"",@"SHT_CUDA_INFO"
	.sectionflags	@""
	.align	4


	//----- nvinfo : EIATTR_CUDA_API_VERSION
	.align		4
        /*0000*/ 	.byte	0x04, 0x37
        /*0002*/ 	.short	(.L_14 - .L_13)
.L_13:
        /*0004*/ 	.word	0x00000082


	//----- nvinfo : EIATTR_KPARAM_INFO
	.align		4
.L_14:
        /*0008*/ 	.byte	0x04, 0x17
        /*000a*/ 	.short	(.L_16 - .L_15)
.L_15:
        /*000c*/ 	.word	0x00000000
        /*0010*/ 	.short	0x0000
        /*0012*/ 	.short	0x0000
        /*0014*/ 	.byte	0x00, 0xf5, 0x21, 0x00


	//----- nvinfo : EIATTR_SPARSE_MMA_MASK
	.align		4
.L_16:
        /*0018*/ 	.byte	0x03, 0x50
        /*001a*/ 	.short	0x0000


	//----- nvinfo : EIATTR_MAXREG_COUNT
	.align		4
        /*001c*/ 	.byte	0x03, 0x1b
        /*001e*/ 	.short	0x00ff


	//----- nvinfo : EIATTR_MERCURY_ISA_VERSION
	.align		4
        /*0020*/ 	.byte	0x03, 0x5f
        /*0022*/ 	.short	0x0101


	//----- nvinfo : EIATTR_VRC_CTA_INIT_COUNT
	.align		4
        /*0024*/ 	.byte	0x02, 0x4a
	.zero		1
	.zero		1


	//----- nvinfo : EIATTR_EXIT_INSTR_OFFSETS
	.align		4
        /*0028*/ 	.byte	0x04, 0x1c
        /*002a*/ 	.short	(.L_18 - .L_17)


	//   ....[0]....
.L_17:
        /*002c*/ 	.word	0x00000070


	//----- nvinfo : EIATTR_CBANK_PARAM_SIZE
	.align		4
.L_18:
        /*0030*/ 	.byte	0x03, 0x19
        /*0032*/ 	.short	0x0008


	//----- nvinfo : EIATTR_PARAM_CBANK
	.align		4
        /*0034*/ 	.byte	0x04, 0x0a
        /*0036*/ 	.short	(.L_20 - .L_19)
	.align		4
.L_19:
        /*0038*/ 	.word	index@(.nv.constant0._Z7setDataPi)
        /*003c*/ 	.short	0x0380
        /*003e*/ 	.short	0x0008


	//----- nvinfo : EIATTR_SW_WAR
	.align		4
.L_20:
        /*0040*/ 	.byte	0x04, 0x36
        /*0042*/ 	.short	(.L_22 - .L_21)
.L_21:
        /*0044*/ 	.word	0x00000008
.L_22:


//--------------------- .nv.info._Z9printDataPi   --------------------------
	.section	.nv.info._Z9printDataPi,"",@"SHT_CUDA_INFO"
	.sectionflags	@""
	.align	4


	//----- nvinfo : EIATTR_CUDA_API_VERSION
	.align		4
        /*0000*/ 	.byte	0x04, 0x37
        /*0002*/ 	.short	(.L_24 - .L_23)
.L_23:
        /*0004*/ 	.word	0x00000082


	//----- nvinfo : EIATTR_KPARAM_INFO
	.align		4
.L_24:
        /*0008*/ 	.byte	0x04, 0x17
        /*000a*/ 	.short	(.L_26 - .L_25)
.L_25:
        /*000c*/ 	.word	0x00000000
        /*0010*/ 	.short	0x0000
        /*0012*/ 	.short	0x0000
        /*0014*/ 	.byte	0x00, 0xf5, 0x21, 0x00


	//----- nvinfo : EIATTR_SPARSE_MMA_MASK
	.align		4
.L_26:
        /*0018*/ 	.byte	0x03, 0x50
        /*001a*/ 	.short	0x0000


	//----- nvinfo : EIATTR_MAXREG_COUNT
	.align		4
        /*001c*/ 	.byte	0x03, 0x1b
        /*001e*/ 	.short	0x00ff


	//----- nvinfo : EIATTR_EXTERNS
	.align		4
        /*0020*/ 	.byte	0x04, 0x0f
        /*0022*/ 	.short	(.L_28 - .L_27)


	//   ....[0]....
	.align		4
.L_27:
        /*0024*/ 	.word	index@(vprintf)


	//----- nvinfo : EIATTR_MERCURY_ISA_VERSION
	.align		4
.L_28:
        /*0028*/ 	.byte	0x03, 0x5f
        /*002a*/ 	.short	0x0101


	//----- nvinfo : EIATTR_VRC_CTA_INIT_COUNT
	.align		4
        /*002c*/ 	.byte	0x02, 0x4a
	.zero		1
	.zero		1


	//----- nvinfo : EIATTR_SYSCALL_OFFSETS
	.align		4
        /*0030*/ 	.byte	0x04, 0x46
        /*0032*/ 	.short	(.L_30 - .L_29)


	//   ....[0]....
.L_29:
        /*0034*/ 	.word	0x00000120


	//----- nvinfo : EIATTR_EXIT_INSTR_OFFSETS
	.align		4
.L_30:
        /*0038*/ 	.byte	0x04, 0x1c
        /*003a*/ 	.short	(.L_32 - .L_31)


	//   ....[0]....
.L_31:
        /*003c*/ 	.word	0x00000130


	//----- nvinfo : EIATTR_CBANK_PARAM_SIZE
	.align		4
.L_32:
        /*0040*/ 	.byte	0x03, 0x19
        /*0042*/ 	.short	0x0008


	//----- nvinfo : EIATTR_PARAM_CBANK
	.align		4
        /*0044*/ 	.byte	0x04, 0x0a
        /*0046*/ 	.short	(.L_34 - .L_33)
	.align		4
.L_33:
        /*0048*/ 	.word	index@(.nv.constant0._Z9printDataPi)
        /*004c*/ 	.short	0x0380
        /*004e*/ 	.short	0x0008


	//----- nvinfo : EIATTR_SW_WAR
	.align		4
.L_34:
        /*0050*/ 	.byte	0x04, 0x36
        /*0052*/ 	.short	(.L_36 - .L_35)
.L_35:
        /*0054*/ 	.word	0x00000008
.L_36:


//--------------------- .nv.callgraph             --------------------------
	.section	.nv.callgraph,"",@"SHT_CUDA_CALLGRAPH"
	.align	4
	.sectionentsize	8
	.align		4
        /*0000*/ 	.word	0x00000000
	.align		4
        /*0004*/ 	.word	0xffffffff
	.align		4
        /*0008*/ 	.word	index@(_Z9printDataPi)
	.align		4
        /*000c*/ 	.word	index@(vprintf)
	.align		4
        /*0010*/ 	.word	0x00000000
	.align		4
        /*0014*/ 	.word	0xfffffffe
	.align		4
        /*0018*/ 	.word	0x00000000
	.align		4
        /*001c*/ 	.word	0xfffffffd
	.align		4
        /*0020*/ 	.word	0x00000000
	.align		4
        /*0024*/ 	.word	0xfffffffc


//--------------------- .nv.constant4             --------------------------
	.section	.nv.constant4,"a",@progbits
	.align	8
	.align		8
.nv.constant4:
        /*0000*/ 	.dword	$str
	.align		8
        /*0008*/ 	.dword	vprintf


//--------------------- .text._Z7setDataPi        --------------------------
	.section	.text._Z7setDataPi,"ax",@progbits
	.align	128
        .global         _Z7setDataPi
        .type           _Z7setDataPi,@function
        .size           _Z7setDataPi,(.L_x_3 - _Z7setDataPi)
        .other          _Z7setDataPi,@"STO_CUDA_ENTRY STV_DEFAULT"
_Z7setDataPi:
.text._Z7setDataPi:
[----:B------:R-:W-:Y:S01]  /*0000*/  LDC R1, c[0x0][0x37c] ;  /* 0x0000df00ff017b82 */ /* 0x000fe20000000800 */
[----:B------:R-:W0:Y:S07]  /*0010*/  S2R R5, SR_TID.X ;  /* 0x0000000000057919 */ /* 0x000e2e0000002100 */
[----:B------:R-:W0:Y:S01]  /*0020*/  LDC.64 R2, c[0x0][0x380] ;  /* 0x0000e000ff027b82 */ /* 0x000e220000000a00 */
[----:B------:R-:W1:Y:S01]  /*0030*/  LDCU.64 UR4, c[0x0][0x358] ;  /* 0x00006b00ff0477ac */ /* 0x000e620008000a00 */
[----:B------:R-:W-:-:S02]  /*0040*/  HFMA2 R7, -RZ, RZ, 0, 1.1920928955078125e-07 ;  /* 0x00000002ff077431 */ /* 0x000fc400000001ff */
[----:B0-----:R-:W-:-:S05]  /*0050*/  IMAD.WIDE.U32 R2, R5, 0x4, R2 ;  /* 0x0000000405027825 */ /* 0x001fca00078e0002 */
[----:B-1----:R-:W-:Y:S01]  /*0060*/  STG.E desc[UR4][R2.64], R7 ;  /* 0x0000000702007986 */ /* 0x002fe2000c101904 */
[----:B------:R-:W-:Y:S05]  /*0070*/  EXIT ;  /* 0x000000000000794d */ /* 0x000fea0003800000 */
.L_x_0:
[----:B------:R-:W-:-:S00]  /*0080*/  BRA `(.L_x_0) ;  /* 0xfffffffc00fc7947 */ /* 0x000fc0000383ffff */
[----:B------:R-:W-:-:S00]  /*0090*/  NOP ;  /* 0x0000000000007918 */ /* 0x000fc00000000000 */
        /* <DEDUP_REMOVED lines=14> */
.L_x_3:


//--------------------- .text._Z9printDataPi      --------------------------
	.section	.text._Z9printDataPi,"ax",@progbits
	.align	128
        .global         _Z9printDataPi
        .type           _Z9printDataPi,@function
        .size           _Z9printDataPi,(.L_x_4 - _Z9printDataPi)
        .other          _Z9printDataPi,@"STO_CUDA_ENTRY STV_DEFAULT"
_Z9printDataPi:
.text._Z9printDataPi:
[----:B------:R-:W0:Y:S01]  /*0000*/  LDC R1, c[0x0][0x37c] ;  /* 0x0000df00ff017b82 */ /* 0x000e220000000800 */
[----:B------:R-:W1:Y:S07]  /*0010*/  S2R R5, SR_TID.X ;  /* 0x0000000000057919 */ /* 0x000e6e0000002100 */
[----:B------:R-:W1:Y:S01]  /*0020*/  LDC.64 R2, c[0x0][0x380] ;  /* 0x0000e000ff027b82 */ /* 0x000e620000000a00 */
[----:B------:R-:W2:Y:S01]  /*0030*/  LDCU.64 UR4, c[0x0][0x358] ;  /* 0x00006b00ff0477ac */ /* 0x000ea20008000a00 */
[----:B0-----:R-:W-:Y:S01]  /*0040*/  VIADD R1, R1, 0xfffffff8 ;  /* 0xfffffff801017836 */ /* 0x001fe20000000000 */
[----:B------:R-:W0:Y:S01]  /*0050*/  LDCU.64 UR6, c[0x4][URZ] ;  /* 0x01000000ff0677ac */ /* 0x000e220008000a00 */
[----:B-1----:R-:W-:-:S06]  /*0060*/  IMAD.WIDE.U32 R2, R5, 0x4, R2 ;  /* 0x0000000405027825 */ /* 0x002fcc00078e0002 */
[----:B--2---:R-:W2:Y:S01]  /*0070*/  LDG.E R2, desc[UR4][R2.64] ;  /* 0x0000000402027981 */ /* 0x004ea2000c1e1900 */
[----:B------:R-:W-:Y:S01]  /*0080*/  MOV R0, 0x8 ;  /* 0x0000000800007802 */ /* 0x000fe20000000f00 */
[----:B------:R-:W1:Y:S01]  /*0090*/  LDCU UR4, c[0x0][0x2f8] ;  /* 0x00005f00ff0477ac */ /* 0x000e620008000800 */
[----:B0-----:R-:W-:Y:S01]  /*00a0*/  IMAD.U32 R4, RZ, RZ, UR6 ;  /* 0x00000006ff047e24 */ /* 0x001fe2000f8e00ff */
[----:B------:R-:W-:Y:S01]  /*00b0*/  MOV R5, UR7 ;  /* 0x0000000700057c02 */ /* 0x000fe20008000f00 */
[----:B------:R0:W3:Y:S01]  /*00c0*/  LDC.64 R8, c[0x4][R0] ;  /* 0x0100000000087b82 */ /* 0x0000e20000000a00 */
[----:B------:R-:W4:Y:S01]  /*00d0*/  LDCU UR5, c[0x0][0x2fc] ;  /* 0x00005f80ff0577ac */ /* 0x000f220008000800 */
[----:B-1----:R-:W-:-:S05]  /*00e0*/  IADD3 R6, P0, PT, R1, UR4, RZ ;  /* 0x0000000401067c10 */ /* 0x002fca000ff1e0ff */
[----:B----4-:R-:W-:Y:S01]  /*00f0*/  IMAD.X R7, RZ, RZ, UR5, P0 ;  /* 0x00000005ff077e24 */ /* 0x010fe200080e06ff */
[----:B--23--:R0:W-:Y:S07]  /*0100*/  STL [R1], R2 ;  /* 0x0000000201007387 */ /* 0x00c1ee0000100800 */
[----:B------:R-:W-:-:S07]  /*0110*/  LEPC R20, `(.L_x_1) ;  /* 0x000000001014794e */ /* 0x000fce0000000000 */
[----:B0-----:R-:W-:Y:S05]  /*0120*/  CALL.ABS.NOINC R8 ;  /* 0x0000000008007343 */ /* 0x001fea0003c00000 */
.L_x_1:
[----:B------:R-:W-:Y:S05]  /*0130*/  EXIT ;  /* 0x000000000000794d */ /* 0x000fea0003800000 */
.L_x_2:
        /* <DEDUP_REMOVED lines=12> */
.L_x_4:


//--------------------- .nv.global.init           --------------------------
	.section	.nv.global.init,"aw",@progbits
.nv.global.init:
	.type		$str,@object
	.size		$str,(.L_0 - $str)
$str:
        /*0000*/ 	.byte	0x25, 0x64, 0x20, 0x00
.L_0:


//--------------------- .nv.shared.reserved.0     --------------------------
	.section	.nv.shared.reserved.0,"aw",@nobits
	.weak		__nv_reservedSMEM_offset_0_alias
	.size		__nv_reservedSMEM_offset_0_alias, 0, 64
	.other		__nv_reservedSMEM_offset_0_alias,@"STO_CUDA_RESERVED_SHARED STV_DEFAULT"
__nv_reservedSMEM_offset_0_alias:
	.zero		0
	.zero		64


//--------------------- .nv.constant0._Z7setDataPi --------------------------
	.section	.nv.constant0._Z7setDataPi,"a",@progbits
	.sectionflags	@""
	.align	4
.nv.constant0._Z7setDataPi:
	.zero		904


//--------------------- .nv.constant0._Z9printDataPi --------------------------
	.section	.nv.constant0._Z9printDataPi,"a",@progbits
	.sectionflags	@""
	.align	4
.nv.constant0._Z9printDataPi:
	.zero		904


//--------------------- SYMBOLS --------------------------

	.type		.nv.reservedSmem.offset0,@object
	.size		.nv.reservedSmem.offset0,0x4
	.type		vprintf,@function
